//
// Generated by NVIDIA NVVM Compiler
//
// Compiler Build ID: CL-36424714
// Cuda compilation tools, release 13.0, V13.0.88
// Based on NVVM 20.0.0
//

.version 9.0
.target sm_100
.address_size 64

	// .globl	_Z15tiled_attentionPKfS0_S0_Pf
// _ZZ15tiled_attentionPKfS0_S0_PfE2Qs has been demoted
// _ZZ15tiled_attentionPKfS0_S0_PfE2Ks has been demoted
// _ZZ15tiled_attentionPKfS0_S0_PfE2Vs has been demoted

.visible .entry _Z15tiled_attentionPKfS0_S0_Pf(
	.param .u64 .ptr .align 1 _Z15tiled_attentionPKfS0_S0_Pf_param_0,
	.param .u64 .ptr .align 1 _Z15tiled_attentionPKfS0_S0_Pf_param_1,
	.param .u64 .ptr .align 1 _Z15tiled_attentionPKfS0_S0_Pf_param_2,
	.param .u64 .ptr .align 1 _Z15tiled_attentionPKfS0_S0_Pf_param_3
)
{
	.local .align 16 .b8 	__local_depot0[32];
	.reg .b64 	%SP;
	.reg .b64 	%SPL;
	.reg .pred 	%p<14>;
	.reg .b32 	%r<39>;
	.reg .b32 	%f<208>;
	.reg .b64 	%rd<26>;
	// demoted variable
	.shared .align 4 .b8 _ZZ15tiled_attentionPKfS0_S0_PfE2Qs[32];
	// demoted variable
	.shared .align 4 .b8 _ZZ15tiled_attentionPKfS0_S0_PfE2Ks[32];
	// demoted variable
	.shared .align 4 .b8 _ZZ15tiled_attentionPKfS0_S0_PfE2Vs[32];
	mov.u64 	%SPL, __local_depot0;
	ld.param.u64 	%rd7, [_Z15tiled_attentionPKfS0_S0_Pf_param_0];
	ld.param.u64 	%rd8, [_Z15tiled_attentionPKfS0_S0_Pf_param_3];
	cvta.to.global.u64 	%rd1, %rd7;
	cvta.to.global.u64 	%rd2, %rd8;
	add.u64 	%rd3, %SPL, 0;
	mov.u32 	%r1, %ctaid.x;
	mov.u32 	%r2, %tid.x;
	shl.b32 	%r3, %r1, 1;
	shl.b32 	%r9, %r2, 2;
	mov.u32 	%r10, _ZZ15tiled_attentionPKfS0_S0_PfE2Qs;
	add.s32 	%r4, %r10, %r9;
	or.b32  	%r11, %r3, %r2;
	and.b32  	%r5, %r11, 2147483644;
	setp.ne.s32 	%p2, %r5, 0;
	@%p2 bra 	$L__BB0_2;
	shl.b32 	%r12, %r1, 3;
	add.s32 	%r13, %r12, %r2;
	mul.wide.u32 	%rd10, %r13, 4;
	add.s64 	%rd11, %rd1, %rd10;
	ld.global.f32 	%f41, [%rd11];
	st.shared.f32 	[%r4], %f41;
$L__BB0_2:
	add.s32 	%r6, %r3, 1;
	or.b32  	%r14, %r6, %r2;
	and.b32  	%r7, %r14, 2147483644;
	setp.ne.s32 	%p3, %r7, 0;
	@%p3 bra 	$L__BB0_4;
	shl.b32 	%r15, %r6, 2;
	add.s32 	%r16, %r15, %r2;
	mul.wide.u32 	%rd12, %r16, 4;
	add.s64 	%rd13, %rd1, %rd12;
	ld.global.f32 	%f42, [%rd13];
	st.shared.f32 	[%r4+16], %f42;
$L__BB0_4:
	bar.sync 	0;
	mov.f32 	%f204, 0f00000000;
	st.local.v4.f32 	[%rd3], {%f204, %f204, %f204, %f204};
	st.local.v4.f32 	[%rd3+16], {%f204, %f204, %f204, %f204};
	mov.b32 	%r38, 0;
	mov.pred 	%p13, -1;
	and.b32  	%r18, %r2, 1020;
	mov.u32 	%r21, _ZZ15tiled_attentionPKfS0_S0_PfE2Ks;
	add.s32 	%r22, %r21, %r9;
	mov.u32 	%r23, _ZZ15tiled_attentionPKfS0_S0_PfE2Vs;
	add.s32 	%r24, %r23, %r9;
	mov.f32 	%f205, %f204;
	mov.f32 	%f206, %f204;
	mov.f32 	%f207, %f204;
	mov.f32 	%f196, %f204;
	mov.f32 	%f197, %f204;
	mov.f32 	%f198, %f204;
	mov.f32 	%f199, %f204;
$L__BB0_5:
	mov.pred 	%p1, %p13;
	setp.ne.s32 	%p5, %r18, 0;
	@%p5 bra 	$L__BB0_7;
	ld.param.u64 	%rd25, [_Z15tiled_attentionPKfS0_S0_Pf_param_2];
	ld.param.u64 	%rd24, [_Z15tiled_attentionPKfS0_S0_Pf_param_1];
	add.s32 	%r19, %r38, %r2;
	cvta.to.global.u64 	%rd14, %rd24;
	mul.wide.u32 	%rd15, %r19, 4;
	add.s64 	%rd16, %rd14, %rd15;
	ld.global.f32 	%f44, [%rd16];
	st.shared.f32 	[%r22], %f44;
	cvta.to.global.u64 	%rd17, %rd25;
	add.s64 	%rd18, %rd17, %rd15;
	ld.global.f32 	%f45, [%rd18];
	st.shared.f32 	[%r24], %f45;
	ld.global.f32 	%f46, [%rd16+16];
	st.shared.f32 	[%r22+16], %f46;
	ld.global.f32 	%f47, [%rd18+16];
	st.shared.f32 	[%r24+16], %f47;
$L__BB0_7:
	setp.gt.u32 	%p6, %r1, 1;
	bar.sync 	0;
	@%p6 bra 	$L__BB0_9;
	ld.shared.f32 	%f48, [_ZZ15tiled_attentionPKfS0_S0_PfE2Qs];
	ld.shared.f32 	%f49, [_ZZ15tiled_attentionPKfS0_S0_PfE2Ks];
	fma.rn.f32 	%f50, %f48, %f49, 0f00000000;
	ld.shared.f32 	%f51, [_ZZ15tiled_attentionPKfS0_S0_PfE2Qs+4];
	ld.shared.f32 	%f52, [_ZZ15tiled_attentionPKfS0_S0_PfE2Ks+4];
	fma.rn.f32 	%f53, %f51, %f52, %f50;
	ld.shared.f32 	%f54, [_ZZ15tiled_attentionPKfS0_S0_PfE2Qs+8];
	ld.shared.f32 	%f55, [_ZZ15tiled_attentionPKfS0_S0_PfE2Ks+8];
	fma.rn.f32 	%f56, %f54, %f55, %f53;
	ld.shared.f32 	%f57, [_ZZ15tiled_attentionPKfS0_S0_PfE2Qs+12];
	ld.shared.f32 	%f58, [_ZZ15tiled_attentionPKfS0_S0_PfE2Ks+12];
	fma.rn.f32 	%f59, %f57, %f58, %f56;
	max.f32 	%f60, %f59, 0fFF800000;
	ld.shared.f32 	%f61, [_ZZ15tiled_attentionPKfS0_S0_PfE2Ks+16];
	fma.rn.f32 	%f62, %f48, %f61, 0f00000000;
	ld.shared.f32 	%f63, [_ZZ15tiled_attentionPKfS0_S0_PfE2Ks+20];
	fma.rn.f32 	%f64, %f51, %f63, %f62;
	ld.shared.f32 	%f65, [_ZZ15tiled_attentionPKfS0_S0_PfE2Ks+24];
	fma.rn.f32 	%f66, %f54, %f65, %f64;
	ld.shared.f32 	%f67, [_ZZ15tiled_attentionPKfS0_S0_PfE2Ks+28];
	fma.rn.f32 	%f68, %f57, %f67, %f66;
	setp.gt.f32 	%p7, %f68, %f60;
	selp.f32 	%f69, %f68, %f60, %p7;
	sub.f32 	%f70, %f59, %f69;
	fma.rn.f32 	%f71, %f70, 0f3BBB989D, 0f3F000000;
	cvt.sat.f32.f32 	%f72, %f71;
	mov.f32 	%f73, 0f4B400001;
	mov.f32 	%f74, 0f437C0000;
	fma.rm.f32 	%f75, %f72, %f74, %f73;
	add.f32 	%f76, %f75, 0fCB40007F;
	neg.f32 	%f77, %f76;
	fma.rn.f32 	%f78, %f70, 0f3FB8AA3B, %f77;
	fma.rn.f32 	%f79, %f70, 0f32A57060, %f78;
	mov.b32 	%r25, %f75;
	shl.b32 	%r26, %r25, 23;
	mov.b32 	%f80, %r26;
	ex2.approx.ftz.f32 	%f81, %f79;
	mul.f32 	%f82, %f81, %f80;
	add.f32 	%f83, %f82, 0f00000000;
	sub.f32 	%f84, %f68, %f69;
	fma.rn.f32 	%f85, %f84, 0f3BBB989D, 0f3F000000;
	cvt.sat.f32.f32 	%f86, %f85;
	fma.rm.f32 	%f87, %f86, %f74, %f73;
	add.f32 	%f88, %f87, 0fCB40007F;
	neg.f32 	%f89, %f88;
	fma.rn.f32 	%f90, %f84, 0f3FB8AA3B, %f89;
	fma.rn.f32 	%f91, %f84, 0f32A57060, %f90;
	mov.b32 	%r27, %f87;
	shl.b32 	%r28, %r27, 23;
	mov.b32 	%f92, %r28;
	ex2.approx.ftz.f32 	%f93, %f91;
	mul.f32 	%f94, %f93, %f92;
	add.f32 	%f95, %f83, %f94;
	add.f32 	%f96, %f95, 0f322BCC77;
	div.rn.f32 	%f97, %f82, %f96;
	div.rn.f32 	%f98, %f94, %f96;
	ld.shared.f32 	%f99, [_ZZ15tiled_attentionPKfS0_S0_PfE2Vs];
	fma.rn.f32 	%f100, %f97, %f99, %f199;
	ld.shared.f32 	%f101, [_ZZ15tiled_attentionPKfS0_S0_PfE2Vs+16];
	fma.rn.f32 	%f199, %f98, %f101, %f100;
	ld.shared.f32 	%f102, [_ZZ15tiled_attentionPKfS0_S0_PfE2Vs+4];
	fma.rn.f32 	%f103, %f97, %f102, %f198;
	ld.shared.f32 	%f104, [_ZZ15tiled_attentionPKfS0_S0_PfE2Vs+20];
	fma.rn.f32 	%f198, %f98, %f104, %f103;
	ld.shared.f32 	%f105, [_ZZ15tiled_attentionPKfS0_S0_PfE2Vs+8];
	fma.rn.f32 	%f106, %f97, %f105, %f197;
	ld.shared.f32 	%f107, [_ZZ15tiled_attentionPKfS0_S0_PfE2Vs+24];
	fma.rn.f32 	%f197, %f98, %f107, %f106;
	ld.shared.f32 	%f108, [_ZZ15tiled_attentionPKfS0_S0_PfE2Vs+12];
	fma.rn.f32 	%f109, %f97, %f108, %f196;
	ld.shared.f32 	%f110, [_ZZ15tiled_attentionPKfS0_S0_PfE2Vs+28];
	fma.rn.f32 	%f196, %f98, %f110, %f109;
$L__BB0_9:
	@%p6 bra 	$L__BB0_11;
	ld.shared.f32 	%f111, [_ZZ15tiled_attentionPKfS0_S0_PfE2Qs+16];
	ld.shared.f32 	%f112, [_ZZ15tiled_attentionPKfS0_S0_PfE2Ks];
	fma.rn.f32 	%f113, %f111, %f112, 0f00000000;
	ld.shared.f32 	%f114, [_ZZ15tiled_attentionPKfS0_S0_PfE2Qs+20];
	ld.shared.f32 	%f115, [_ZZ15tiled_attentionPKfS0_S0_PfE2Ks+4];
	fma.rn.f32 	%f116, %f114, %f115, %f113;
	ld.shared.f32 	%f117, [_ZZ15tiled_attentionPKfS0_S0_PfE2Qs+24];
	ld.shared.f32 	%f118, [_ZZ15tiled_attentionPKfS0_S0_PfE2Ks+8];
	fma.rn.f32 	%f119, %f117, %f118, %f116;
	ld.shared.f32 	%f120, [_ZZ15tiled_attentionPKfS0_S0_PfE2Qs+28];
	ld.shared.f32 	%f121, [_ZZ15tiled_attentionPKfS0_S0_PfE2Ks+12];
	fma.rn.f32 	%f122, %f120, %f121, %f119;
	max.f32 	%f123, %f122, 0fFF800000;
	ld.shared.f32 	%f124, [_ZZ15tiled_attentionPKfS0_S0_PfE2Ks+16];
	fma.rn.f32 	%f125, %f111, %f124, 0f00000000;
	ld.shared.f32 	%f126, [_ZZ15tiled_attentionPKfS0_S0_PfE2Ks+20];
	fma.rn.f32 	%f127, %f114, %f126, %f125;
	ld.shared.f32 	%f128, [_ZZ15tiled_attentionPKfS0_S0_PfE2Ks+24];
	fma.rn.f32 	%f129, %f117, %f128, %f127;
	ld.shared.f32 	%f130, [_ZZ15tiled_attentionPKfS0_S0_PfE2Ks+28];
	fma.rn.f32 	%f131, %f120, %f130, %f129;
	setp.gt.f32 	%p9, %f131, %f123;
	selp.f32 	%f132, %f131, %f123, %p9;
	sub.f32 	%f133, %f122, %f132;
	fma.rn.f32 	%f134, %f133, 0f3BBB989D, 0f3F000000;
	cvt.sat.f32.f32 	%f135, %f134;
	mov.f32 	%f136, 0f4B400001;
	mov.f32 	%f137, 0f437C0000;
	fma.rm.f32 	%f138, %f135, %f137, %f136;
	add.f32 	%f139, %f138, 0fCB40007F;
	neg.f32 	%f140, %f139;
	fma.rn.f32 	%f141, %f133, 0f3FB8AA3B, %f140;
	fma.rn.f32 	%f142, %f133, 0f32A57060, %f141;
	mov.b32 	%r29, %f138;
	shl.b32 	%r30, %r29, 23;
	mov.b32 	%f143, %r30;
	ex2.approx.ftz.f32 	%f144, %f142;
	mul.f32 	%f145, %f144, %f143;
	add.f32 	%f146, %f145, 0f00000000;
	sub.f32 	%f147, %f131, %f132;
	fma.rn.f32 	%f148, %f147, 0f3BBB989D, 0f3F000000;
	cvt.sat.f32.f32 	%f149, %f148;
	fma.rm.f32 	%f150, %f149, %f137, %f136;
	add.f32 	%f151, %f150, 0fCB40007F;
	neg.f32 	%f152, %f151;
	fma.rn.f32 	%f153, %f147, 0f3FB8AA3B, %f152;
	fma.rn.f32 	%f154, %f147, 0f32A57060, %f153;
	mov.b32 	%r31, %f150;
	shl.b32 	%r32, %r31, 23;
	mov.b32 	%f155, %r32;
	ex2.approx.ftz.f32 	%f156, %f154;
	mul.f32 	%f157, %f156, %f155;
	add.f32 	%f158, %f146, %f157;
	add.f32 	%f159, %f158, 0f322BCC77;
	div.rn.f32 	%f160, %f145, %f159;
	div.rn.f32 	%f161, %f157, %f159;
	ld.shared.f32 	%f162, [_ZZ15tiled_attentionPKfS0_S0_PfE2Vs];
	fma.rn.f32 	%f163, %f160, %f162, %f207;
	ld.shared.f32 	%f164, [_ZZ15tiled_attentionPKfS0_S0_PfE2Vs+16];
	fma.rn.f32 	%f207, %f161, %f164, %f163;
	ld.shared.f32 	%f165, [_ZZ15tiled_attentionPKfS0_S0_PfE2Vs+4];
	fma.rn.f32 	%f166, %f160, %f165, %f206;
	ld.shared.f32 	%f167, [_ZZ15tiled_attentionPKfS0_S0_PfE2Vs+20];
	fma.rn.f32 	%f206, %f161, %f167, %f166;
	ld.shared.f32 	%f168, [_ZZ15tiled_attentionPKfS0_S0_PfE2Vs+8];
	fma.rn.f32 	%f169, %f160, %f168, %f205;
	ld.shared.f32 	%f170, [_ZZ15tiled_attentionPKfS0_S0_PfE2Vs+24];
	fma.rn.f32 	%f205, %f161, %f170, %f169;
	ld.shared.f32 	%f171, [_ZZ15tiled_attentionPKfS0_S0_PfE2Vs+12];
	fma.rn.f32 	%f172, %f160, %f171, %f204;
	ld.shared.f32 	%f173, [_ZZ15tiled_attentionPKfS0_S0_PfE2Vs+28];
	fma.rn.f32 	%f204, %f161, %f173, %f172;
$L__BB0_11:
	bar.sync 	0;
	mov.b32 	%r38, 8;
	mov.pred 	%p13, 0;
	@%p1 bra 	$L__BB0_5;
	setp.ne.s32 	%p11, %r5, 0;
	st.local.v4.f32 	[%rd3], {%f199, %f198, %f197, %f196};
	st.local.v4.f32 	[%rd3+16], {%f207, %f206, %f205, %f204};
	mul.wide.u32 	%rd19, %r2, 4;
	add.s64 	%rd4, %rd3, %rd19;
	@%p11 bra 	$L__BB0_14;
	ld.local.f32 	%f174, [%rd4];
	shl.b32 	%r34, %r1, 3;
	add.s32 	%r35, %r34, %r2;
	mul.wide.u32 	%rd20, %r35, 4;
	add.s64 	%rd21, %rd2, %rd20;
	st.global.f32 	[%rd21], %f174;
$L__BB0_14:
	setp.ne.s32 	%p12, %r7, 0;
	@%p12 bra 	$L__BB0_16;
	ld.local.f32 	%f175, [%rd4+16];
	shl.b32 	%r36, %r6, 2;
	add.s32 	%r37, %r36, %r2;
	mul.wide.u32 	%rd22, %r37, 4;
	add.s64 	%rd23, %rd2, %rd22;
	st.global.f32 	[%rd23], %f175;
$L__BB0_16:
	ret;

}


// ===== COMPILED SASS (sm_100) =====

	.target	sm_100

	.elftype	@"ET_EXEC"


//--------------------- .note.nv.tkinfo           --------------------------
	.section	.note.nv.tkinfo,"",@"SHT_NOTE"
	.sectionflags	@"SHF_NOTE_NV_TKINFO"
	.tkinfo
        /*0018*/ 	.word	0x00000002
        /*0030*/ 	.string	""
        /*0030*/ 	.string	"ptxas"
        /*0030*/ 	.string	"Cuda compilation tools, release 13.0, V13.0.88"
        /*0030*/ 	.string	"Build cuda_13.0.r13.0/compiler.36424714_0"
        /*0030*/ 	.string	"-arch sm_100 -m 64 "



//--------------------- .note.nv.cuinfo           --------------------------
	.section	.note.nv.cuinfo,"",@"SHT_NOTE"
	.sectionflags	@"SHF_NOTE_NV_CUINFO"
        /*0018*/ 	.short	0x0002
        /*001a*/ 	.short	0x0064
        /*001c*/ 	.short	0x0082
	.zero		2


//--------------------- .nv.info                  --------------------------
	.section	.nv.info,"",@"SHT_CUDA_INFO"
	.align	4


	//----- nvinfo : EIATTR_REGCOUNT
	.align		4
        /*0000*/ 	.byte	0x04, 0x2f
        /*0002*/ 	.short	(.L_1 - .L_0)
	.align		4
.L_0:
        /*0004*/ 	.word	index@(_Z15tiled_attentionPKfS0_S0_Pf)
        /*0008*/ 	.word	0x00000020


	//----- nvinfo : EIATTR_FRAME_SIZE
	.align		4
.L_1:
        /*000c*/ 	.byte	0x04, 0x11
        /*000e*/ 	.short	(.L_3 - .L_2)
	.align		4
.L_2:
        /*0010*/ 	.word	index@($__internal_0_$__cuda_sm3x_div_rn_noftz_f32_slowpath)
        /*0014*/ 	.word	0x00000020


	//----- nvinfo : EIATTR_FRAME_SIZE
	.align		4
.L_3:
        /*0018*/ 	.byte	0x04, 0x11
        /*001a*/ 	.short	(.L_5 - .L_4)
	.align		4
.L_4:
        /*001c*/ 	.word	index@(_Z15tiled_attentionPKfS0_S0_Pf)
        /*0020*/ 	.word	0x00000020


	//----- nvinfo : EIATTR_MIN_STACK_SIZE
	.align		4
.L_5:
        /*0024*/ 	.byte	0x04, 0x12
        /*0026*/ 	.short	(.L_7 - .L_6)
	.align		4
.L_6:
        /*0028*/ 	.word	index@(_Z15tiled_attentionPKfS0_S0_Pf)
        /*002c*/ 	.word	0x00000020
.L_7:


//--------------------- .nv.compat                --------------------------
	.section	.nv.compat,"",@"SHT_CUDA_COMPAT_INFO"
	.align	4
        /*0000*/ 	.byte	0x02, 0x09, 0x00, 0x00, 0x02, 0x02, 0x01, 0x00, 0x02, 0x05, 0x05, 0x00, 0x03, 0x07, 0x01, 0x01
        /*0010*/ 	.byte	0x02, 0x03, 0x00, 0x00, 0x02, 0x06, 0x01, 0x00, 0x04, 0x0b, 0x08, 0x00, 0x01, 0x00, 0x00, 0x00
        /*0020*/ 	.byte	0x00, 0x00, 0x00, 0x00


//--------------------- .nv.info._Z15tiled_attentionPKfS0_S0_Pf --------------------------
	.section	.nv.info._Z15tiled_attentionPKfS0_S0_Pf,"",@"SHT_CUDA_INFO"
	.sectionflags	@""
	.align	4


	//----- nvinfo : EIATTR_CUDA_API_VERSION
	.align		4
        /*0000*/ 	.byte	0x04, 0x37
        /*0002*/ 	.short	(.L_9 - .L_8)
.L_8:
        /*0004*/ 	.word	0x00000082


	//----- nvinfo : EIATTR_KPARAM_INFO
	.align		4
.L_9:
        /*0008*/ 	.byte	0x04, 0x17
        /*000a*/ 	.short	(.L_11 - .L_10)
.L_10:
        /*000c*/ 	.word	0x00000000
        /*0010*/ 	.short	0x0003
        /*0012*/ 	.short	0x0018
        /*0014*/ 	.byte	0x00, 0xf5, 0x21, 0x00


	//----- nvinfo : EIATTR_KPARAM_INFO
	.align		4
.L_11:
        /*0018*/ 	.byte	0x04, 0x17
        /*001a*/ 	.short	(.L_13 - .L_12)
.L_12:
        /*001c*/ 	.word	0x00000000
        /*0020*/ 	.short	0x0002
        /*0022*/ 	.short	0x0010
        /*0024*/ 	.byte	0x00, 0xf5, 0x21, 0x00


	//----- nvinfo : EIATTR_KPARAM_INFO
	.align		4
.L_13:
        /*0028*/ 	.byte	0x04, 0x17
        /*002a*/ 	.short	(.L_15 - .L_14)
.L_14:
        /*002c*/ 	.word	0x00000000
        /*0030*/ 	.short	0x0001
        /*0032*/ 	.short	0x0008
        /*0034*/ 	.byte	0x00, 0xf5, 0x21, 0x00


	//----- nvinfo : EIATTR_KPARAM_INFO
	.align		4
.L_15:
        /*0038*/ 	.byte	0x04, 0x17
        /*003a*/ 	.short	(.L_17 - .L_16)
.L_16:
        /*003c*/ 	.word	0x00000000
        /*0040*/ 	.short	0x0000
        /*0042*/ 	.short	0x0000
        /*0044*/ 	.byte	0x00, 0xf5, 0x21, 0x00


	//----- nvinfo : EIATTR_SPARSE_MMA_MASK
	.align		4
.L_17:
        /*0048*/ 	.byte	0x03, 0x50
        /*004a*/ 	.short	0x0000


	//----- nvinfo : EIATTR_MAXREG_COUNT
	.align		4
        /*004c*/ 	.byte	0x03, 0x1b
        /*004e*/ 	.short	0x00ff


	//----- nvinfo : EIATTR_NUM_BARRIERS
	.align		4
        /*0050*/ 	.byte	0x02, 0x4c
        /*0052*/ 	.byte	0x01
	.zero		1


	//----- nvinfo : EIATTR_MERCURY_ISA_VERSION
	.align		4
        /*0054*/ 	.byte	0x03, 0x5f
        /*0056*/ 	.short	0x0101


	//----- nvinfo : EIATTR_VRC_CTA_INIT_COUNT
	.align		4
        /*0058*/ 	.byte	0x02, 0x4a
	.zero		1
	.zero		1


	//----- nvinfo : EIATTR_EXIT_INSTR_OFFSETS
	.align		4
        /*005c*/ 	.byte	0x04, 0x1c
        /*005e*/ 	.short	(.L_19 - .L_18)


	//   ....[0]....
.L_18:
        /*0060*/ 	.word	0x00000ea0


	//   ....[1]....
        /*0064*/ 	.word	0x00000f00


	//----- nvinfo : EIATTR_CRS_STACK_SIZE
	.align		4
.L_19:
        /*0068*/ 	.byte	0x04, 0x1e
        /*006a*/ 	.short	(.L_21 - .L_20)
.L_20:
        /*006c*/ 	.word	0x00000000


	//----- nvinfo : EIATTR_CBANK_PARAM_SIZE
	.align		4
.L_21:
        /*0070*/ 	.byte	0x03, 0x19
        /*0072*/ 	.short	0x0020


	//----- nvinfo : EIATTR_PARAM_CBANK
	.align		4
        /*0074*/ 	.byte	0x04, 0x0a
        /*0076*/ 	.short	(.L_23 - .L_22)
	.align		4
.L_22:
        /*0078*/ 	.word	index@(.nv.constant0._Z15tiled_attentionPKfS0_S0_Pf)
        /*007c*/ 	.short	0x0380
        /*007e*/ 	.short	0x0020


	//----- nvinfo : EIATTR_SW_WAR
	.align		4
.L_23:
        /*0080*/ 	.byte	0x04, 0x36
        /*0082*/ 	.short	(.L_25 - .L_24)
.L_24:
        /*0084*/ 	.word	0x00000008
.L_25:


//--------------------- .nv.callgraph             --------------------------
	.section	.nv.callgraph,"",@"SHT_CUDA_CALLGRAPH"
	.align	4
	.sectionentsize	8
	.align		4
        /*0000*/ 	.word	0x00000000
	.align		4
        /*0004*/ 	.word	0xffffffff
	.align		4
        /*0008*/ 	.word	0x00000000
	.align		4
        /*000c*/ 	.word	0xfffffffe
	.align		4
        /*0010*/ 	.word	0x00000000
	.align		4
        /*0014*/ 	.word	0xfffffffd
	.align		4
        /*0018*/ 	.word	0x00000000
	.align		4
        /*001c*/ 	.word	0xfffffffc


//--------------------- .text._Z15tiled_attentionPKfS0_S0_Pf --------------------------
	.section	.text._Z15tiled_attentionPKfS0_S0_Pf,"ax",@progbits
	.align	128
        .global         _Z15tiled_attentionPKfS0_S0_Pf
        .type           _Z15tiled_attentionPKfS0_S0_Pf,@function
        .size           _Z15tiled_attentionPKfS0_S0_Pf,(.L_x_19 - _Z15tiled_attentionPKfS0_S0_Pf)
        .other          _Z15tiled_attentionPKfS0_S0_Pf,@"STO_CUDA_ENTRY STV_DEFAULT"
_Z15tiled_attentionPKfS0_S0_Pf:
.text._Z15tiled_attentionPKfS0_S0_Pf:
[----:B------:R-:W0:Y:S01]  /*0000*/  LDC R1, c[0x0][0x37c] ;  /* 0x0000df00ff017b82 */ /* 0x000e220000000800 */
[----:B------:R-:W1:Y:S01]  /*0010*/  S2R R3, SR_CTAID.X ;  /* 0x0000000000037919 */ /* 0x000e620000002500 */
[----:B------:R-:W2:Y:S01]  /*0020*/  LDCU.64 UR8, c[0x0][0x358] ;  /* 0x00006b00ff0877ac */ /* 0x000ea20008000a00 */
[----:B0-----:R-:W-:Y:S01]  /*0030*/  IADD3 R1, PT, PT, R1, -0x20, RZ ;  /* 0xffffffe001017810 */ /* 0x001fe20007ffe0ff */
[----:B------:R-:W0:Y:S01]  /*0040*/  S2R R0, SR_TID.X ;  /* 0x0000000000007919 */ /* 0x000e220000002100 */
[----:B-1----:R-:W-:-:S04]  /*0050*/  SHF.L.U32 R5, R3, 0x1, RZ ;  /* 0x0000000103057819 */ /* 0x002fc800000006ff */
[C---:B------:R-:W-:Y:S02]  /*0060*/  IADD3 R27, PT, PT, R5.reuse, 0x1, RZ ;  /* 0x00000001051b7810 */ /* 0x040fe40007ffe0ff */
[-C--:B0-----:R-:W-:Y:S02]  /*0070*/  LOP3.LUT R26, R5, R0.reuse, RZ, 0xfc, !PT ;  /* 0x00000000051a7212 */ /* 0x081fe400078efcff */
[----:B------:R-:W-:Y:S02]  /*0080*/  LOP3.LUT R25, R27, R0, RZ, 0xfc, !PT ;  /* 0x000000001b197212 */ /* 0x000fe400078efcff */
[----:B------:R-:W-:Y:S02]  /*0090*/  LOP3.LUT P0, R26, R26, 0x7ffffffc, RZ, 0xc0, !PT ;  /* 0x7ffffffc1a1a7812 */ /* 0x000fe4000780c0ff */
[----:B------:R-:W-:-:S11]  /*00a0*/  LOP3.LUT P1, R25, R25, 0x7ffffffc, RZ, 0xc0, !PT ;  /* 0x7ffffffc19197812 */ /* 0x000fd6000782c0ff */
[----:B------:R-:W0:Y:S01]  /*00b0*/  @!P0 LDC.64 R4, c[0x0][0x380] ;  /* 0x0000e000ff048b82 */ /* 0x000e220000000a00 */
[-C--:B------:R-:W-:Y:S02]  /*00c0*/  @!P0 LEA R9, R3, R0.reuse, 0x3 ;  /* 0x0000000003098211 */ /* 0x080fe400078e18ff */
[----:B------:R-:W-:-:S05]  /*00d0*/  @!P1 LEA R11, R27, R0, 0x2 ;  /* 0x000000001b0b9211 */ /* 0x000fca00078e10ff */
[----:B------:R-:W1:Y:S01]  /*00e0*/  @!P1 LDC.64 R6, c[0x0][0x380] ;  /* 0x0000e000ff069b82 */ /* 0x000e620000000a00 */
[----:B0-----:R-:W-:-:S05]  /*00f0*/  @!P0 IMAD.WIDE.U32 R4, R9, 0x4, R4 ;  /* 0x0000000409048825 */ /* 0x001fca00078e0004 */
[----:B--2---:R-:W2:Y:S01]  /*0100*/  @!P0 LDG.E R9, desc[UR8][R4.64] ;  /* 0x0000000804098981 */ /* 0x004ea2000c1e1900 */
[----:B-1----:R-:W-:-:S05]  /*0110*/  @!P1 IMAD.WIDE.U32 R6, R11, 0x4, R6 ;  /* 0x000000040b069825 */ /* 0x002fca00078e0006 */
[----:B------:R0:W3:Y:S01]  /*0120*/  @!P1 LDG.E R11, desc[UR8][R6.64] ;  /* 0x00000008060b9981 */ /* 0x0000e2000c1e1900 */
[----:B------:R-:W1:Y:S01]  /*0130*/  S2UR UR6, SR_CgaCtaId ;  /* 0x00000000000679c3 */ /* 0x000e620000008800 */
[----:B------:R-:W-:Y:S02]  /*0140*/  UMOV UR4, 0x400 ;  /* 0x0000040000047882 */ /* 0x000fe40000000000 */
[----:B------:R-:W-:Y:S04]  /*0150*/  STL.128 [R1], RZ ;  /* 0x000000ff01007387 */ /* 0x000fe80000100c00 */
[----:B------:R-:W-:Y:S01]  /*0160*/  STL.128 [R1+0x10], RZ ;  /* 0x000010ff01007387 */ /* 0x000fe20000100c00 */
[----:B-1----:R-:W-:-:S06]  /*0170*/  ULEA UR5, UR6, UR4, 0x18 ;  /* 0x0000000406057291 */ /* 0x002fcc000f8ec0ff */
[----:B------:R-:W-:Y:S01]  /*0180*/  LEA R2, R0, UR5, 0x2 ;  /* 0x0000000500027c11 */ /* 0x000fe2000f8e10ff */
[----:B------:R-:W-:Y:S02]  /*0190*/  UIADD3 UR5, UPT, UPT, UR4, 0x20, URZ ;  /* 0x0000002004057890 */ /* 0x000fe4000fffe0ff */
[----:B------:R-:W-:Y:S02]  /*01a0*/  UIADD3 UR4, UPT, UPT, UR4, 0x40, URZ ;  /* 0x0000004004047890 */ /* 0x000fe4000fffe0ff */
[----:B------:R-:W-:Y:S02]  /*01b0*/  ULEA UR5, UR6, UR5, 0x18 ;  /* 0x0000000506057291 */ /* 0x000fe4000f8ec0ff */
[----:B------:R-:W-:Y:S01]  /*01c0*/  ULEA UR4, UR6, UR4, 0x18 ;  /* 0x0000000406047291 */ /* 0x000fe2000f8ec0ff */
[----:B------:R-:W-:Y:S02]  /*01d0*/  MOV R29, R1 ;  /* 0x00000001001d7202 */ /* 0x000fe40000000f00 */
[----:B0-----:R-:W-:-:S02]  /*01e0*/  CS2R R6, SRZ ;  /* 0x0000000000067805 */ /* 0x001fc4000001ff00 */
[----:B------:R-:W-:Y:S02]  /*01f0*/  CS2R R4, SRZ ;  /* 0x0000000000047805 */ /* 0x000fe4000001ff00 */
[----:B------:R-:W-:Y:S01]  /*0200*/  LEA R24, R0, UR5, 0x2 ;  /* 0x0000000500187c11 */ /* 0x000fe2000f8e10ff */
[----:B------:R-:W-:Y:S01]  /*0210*/  UPLOP3.LUT UP0, UPT, UPT, UPT, UPT, 0x80, 0x8 ;  /* 0x000000000008789c */ /* 0x000fe20003f0f070 */
[----:B--2---:R0:W-:Y:S04]  /*0220*/  @!P0 STS [R2], R9 ;  /* 0x0000000902008388 */ /* 0x0041e80000000800 */
[----:B---3--:R1:W-:Y:S01]  /*0230*/  @!P1 STS [R2+0x10], R11 ;  /* 0x0000100b02009388 */ /* 0x0083e20000000800 */
[----:B0-----:R-:W-:Y:S02]  /*0240*/  CS2R R8, SRZ ;  /* 0x0000000000087805 */ /* 0x001fe4000001ff00 */
[----:B-1----:R-:W-:-:S02]  /*0250*/  CS2R R10, SRZ ;  /* 0x00000000000a7805 */ /* 0x002fc4000001ff00 */
[----:B------:R-:W-:Y:S01]  /*0260*/  LEA R2, R0, UR4, 0x2 ;  /* 0x0000000400027c11 */ /* 0x000fe2000f8e10ff */
[----:B------:R-:W-:Y:S01]  /*0270*/  UMOV UR4, URZ ;  /* 0x000000ff00047c82 */ /* 0x000fe20008000000 */
[----:B------:R-:W-:Y:S06]  /*0280*/  BAR.SYNC.DEFER_BLOCKING 0x0 ;  /* 0x0000000000007b1d */ /* 0x000fec0000010000 */
.L_x_7:
[----:B------:R-:W-:Y:S01]  /*0290*/  LOP3.LUT P0, RZ, R0, 0x3fc, RZ, 0xc0, !PT ;  /* 0x000003fc00ff7812 */ /* 0x000fe2000780c0ff */
[----:B------:R-:W-:Y:S01]  /*02a0*/  UPLOP3.LUT UP1, UPT, UPT, UPT, UP0, 0x80, 0x8 ;  /* 0x000000000008789c */ /* 0x000fe20003f2f000 */
[----:B------:R-:W-:Y:S11]  /*02b0*/  BSSY.RECONVERGENT B0, `(.L_x_0) ;  /* 0x000000f000007945 */ /* 0x000ff60003800200 */
[----:B0-----:R-:W-:Y:S05]  /*02c0*/  @P0 BRA `(.L_x_1) ;  /* 0x0000000000340947 */ /* 0x001fea0003800000 */
[----:B------:R-:W0:Y:S01]  /*02d0*/  LDC.64 R14, c[0x0][0x388] ;  /* 0x0000e200ff0e7b82 */ /* 0x000e220000000a00 */
[----:B------:R-:W-:-:S07]  /*02e0*/  IADD3 R17, PT, PT, R0, UR4, RZ ;  /* 0x0000000400117c10 */ /* 0x000fce000fffe0ff */
[----:B------:R-:W1:Y:S01]  /*02f0*/  LDC.64 R12, c[0x0][0x390] ;  /* 0x0000e400ff0c7b82 */ /* 0x000e620000000a00 */
[----:B0-----:R-:W-:-:S05]  /*0300*/  IMAD.WIDE.U32 R14, R17, 0x4, R14 ;  /* 0x00000004110e7825 */ /* 0x001fca00078e000e */
[----:B------:R-:W2:Y:S01]  /*0310*/  LDG.E R21, desc[UR8][R14.64+0x10] ;  /* 0x000010080e157981 */ /* 0x000ea2000c1e1900 */
[----:B-1----:R-:W-:-:S03]  /*0320*/  IMAD.WIDE.U32 R12, R17, 0x4, R12 ;  /* 0x00000004110c7825 */ /* 0x002fc600078e000c */
[----:B------:R-:W3:Y:S04]  /*0330*/  LDG.E R17, desc[UR8][R14.64] ;  /* 0x000000080e117981 */ /* 0x000ee8000c1e1900 */
[----:B------:R-:W4:Y:S04]  /*0340*/  LDG.E R19, desc[UR8][R12.64] ;  /* 0x000000080c137981 */ /* 0x000f28000c1e1900 */
[----:B------:R-:W5:Y:S04]  /*0350*/  LDG.E R23, desc[UR8][R12.64+0x10] ;  /* 0x000010080c177981 */ /* 0x000f68000c1e1900 */
[----:B---3--:R0:W-:Y:S04]  /*0360*/  STS [R24], R17 ;  /* 0x0000001118007388 */ /* 0x0081e80000000800 */
[----:B----4-:R0:W-:Y:S04]  /*0370*/  STS [R2], R19 ;  /* 0x0000001302007388 */ /* 0x0101e80000000800 */
[----:B--2---:R0:W-:Y:S04]  /*0380*/  STS [R24+0x10], R21 ;  /* 0x0000101518007388 */ /* 0x0041e80000000800 */
[----:B-----5:R0:W-:Y:S02]  /*0390*/  STS [R2+0x10], R23 ;  /* 0x0000101702007388 */ /* 0x0201e40000000800 */
.L_x_1:
[----:B------:R-:W-:Y:S05]  /*03a0*/  BSYNC.RECONVERGENT B0 ;  /* 0x0000000000007941 */ /* 0x000fea0003800200 */
.L_x_0:
[----:B------:R-:W-:Y:S01]  /*03b0*/  BAR.SYNC.DEFER_BLOCKING 0x0 ;  /* 0x0000000000007b1d */ /* 0x000fe20000010000 */
[----:B------:R-:W-:-:S13]  /*03c0*/  ISETP.GT.U32.AND P0, PT, R3, 0x1, PT ;  /* 0x000000010300780c */ /* 0x000fda0003f04070 */
[----:B------:R-:W-:Y:S05]  /*03d0*/  @P0 BRA `(.L_x_2) ;  /* 0x00000008006c0947 */ /* 0x000fea0003800000 */
[----:B------:R-:W1:Y:S01]  /*03e0*/  S2UR UR5, SR_CgaCtaId ;  /* 0x00000000000579c3 */ /* 0x000e620000008800 */
[----:B------:R-:W-:Y:S02]  /*03f0*/  UMOV UR4, 0x400 ;  /* 0x0000040000047882 */ /* 0x000fe40000000000 */
[----:B-1----:R-:W-:-:S09]  /*0400*/  ULEA UR4, UR5, UR4, 0x18 ;  /* 0x0000000405047291 */ /* 0x002fd2000f8ec0ff */
[----:B------:R-:W-:Y:S04]  /*0410*/  LDS.128 R12, [UR4] ;  /* 0x00000004ff0c7984 */ /* 0x000fe80008000c00 */
[----:B0-----:R-:W0:Y:S04]  /*0420*/  LDS.128 R16, [UR4+0x20] ;  /* 0x00002004ff107984 */ /* 0x001e280008000c00 */
[----:B------:R-:W1:Y:S01]  /*0430*/  LDS.128 R20, [UR4+0x30] ;  /* 0x00003004ff147984 */ /* 0x000e620008000c00 */
[----:B0-----:R-:W-:-:S04]  /*0440*/  FFMA R16, R12, R16, RZ ;  /* 0x000000100c107223 */ /* 0x001fc800000000ff */
[----:B------:R-:W-:Y:S01]  /*0450*/  FFMA R17, R13, R17, R16 ;  /* 0x000000110d117223 */ /* 0x000fe20000000010 */
[----:B-1----:R-:W-:-:S03]  /*0460*/  FFMA R20, R12, R20, RZ ;  /* 0x000000140c147223 */ /* 0x002fc600000000ff */
[C---:B------:R-:W-:Y:S01]  /*0470*/  FFMA R18, R14.reuse, R18, R17 ;  /* 0x000000120e127223 */ /* 0x040fe20000000011 */
[----:B------:R-:W-:Y:S01]  /*0480*/  FFMA R21, R13, R21, R20 ;  /* 0x000000150d157223 */ /* 0x000fe20000000014 */
[----:B------:R-:W-:Y:S02]  /*0490*/  HFMA2 R17, -RZ, RZ, 3.7421875, 0 ;  /* 0x437c0000ff117431 */ /* 0x000fe400000001ff */
[----:B------:R-:W-:Y:S01]  /*04a0*/  FFMA R18, R15, R19, R18 ;  /* 0x000000130f127223 */ /* 0x000fe20000000012 */
[----:B------:R-:W-:-:S04]  /*04b0*/  FFMA R22, R14, R22, R21 ;  /* 0x000000160e167223 */ /* 0x000fc80000000015 */
[----:B------:R-:W-:Y:S01]  /*04c0*/  FFMA R23, R15, R23, R22 ;  /* 0x000000170f177223 */ /* 0x000fe20000000016 */
[----:B------:R-:W-:Y:S01]  /*04d0*/  FMNMX R12, R18, -INF , !PT ;  /* 0xff800000120c7809 */ /* 0x000fe20007800000 */
[----:B------:R-:W-:-:S03]  /*04e0*/  IMAD.MOV.U32 R15, RZ, RZ, 0x3bbb989d ;  /* 0x3bbb989dff0f7424 */ /* 0x000fc600078e00ff */
[----:B------:R-:W-:-:S04]  /*04f0*/  FSETP.GT.AND P0, PT, R23, R12, PT ;  /* 0x0000000c1700720b */ /* 0x000fc80003f04000 */
[----:B------:R-:W-:-:S05]  /*0500*/  FSEL R12, R23, R12, P0 ;  /* 0x0000000c170c7208 */ /* 0x000fca0000000000 */
[--C-:B------:R-:W-:Y:S01]  /*0510*/  FADD R18, R18, -R12.reuse ;  /* 0x8000000c12127221 */ /* 0x100fe20000000000 */
[----:B------:R-:W-:-:S03]  /*0520*/  FADD R13, R23, -R12 ;  /* 0x8000000c170d7221 */ /* 0x000fc60000000000 */
[----:B------:R-:W-:-:S04]  /*0530*/  FFMA.SAT R14, R18, R15, 0.5 ;  /* 0x3f000000120e7423 */ /* 0x000fc8000000200f */
[----:B------:R-:W-:Y:S01]  /*0540*/  FFMA.RM R12, R14, R17, 12582913 ;  /* 0x4b4000010e0c7423 */ /* 0x000fe20000004011 */
[----:B------:R-:W-:-:S03]  /*0550*/  FFMA.SAT R14, R13, R15, 0.5 ;  /* 0x3f0000000d0e7423 */ /* 0x000fc6000000200f */
[----:B------:R-:W-:Y:S01]  /*0560*/  FADD R15, R12, -12583039 ;  /* 0xcb40007f0c0f7421 */ /* 0x000fe20000000000 */
[----:B------:R-:W-:Y:S01]  /*0570*/  FFMA.RM R16, R14, R17, 12582913 ;  /* 0x4b4000010e107423 */ /* 0x000fe20000004011 */
[----:B------:R-:W-:Y:S02]  /*0580*/  SHF.L.U32 R23, R12, 0x17, RZ ;  /* 0x000000170c177819 */ /* 0x000fe400000006ff */
[----:B------:R-:W-:Y:S01]  /*0590*/  FFMA R15, R18, 1.4426950216293334961, -R15 ;  /* 0x3fb8aa3b120f7823 */ /* 0x000fe2000000080f */
[----:B------:R-:W-:-:S03]  /*05a0*/  FADD R14, R16, -12583039 ;  /* 0xcb40007f100e7421 */ /* 0x000fc60000000000 */
[----:B------:R-:W-:Y:S01]  /*05b0*/  FFMA R15, R18, 1.925963033500011079e-08, R15 ;  /* 0x32a57060120f7823 */ /* 0x000fe2000000000f */
[----:B------:R-:W-:-:S03]  /*05c0*/  FFMA R18, R13, 1.4426950216293334961, -R14 ;  /* 0x3fb8aa3b0d127823 */ /* 0x000fc6000000080e */
[----:B------:R-:W0:Y:S01]  /*05d0*/  MUFU.EX2 R14, R15 ;  /* 0x0000000f000e7308 */ /* 0x000e220000000800 */
[----:B------:R-:W-:Y:S01]  /*05e0*/  FFMA R18, R13, 1.925963033500011079e-08, R18 ;  /* 0x32a570600d127823 */ /* 0x000fe20000000012 */
[----:B------:R-:W-:-:S06]  /*05f0*/  SHF.L.U32 R13, R16, 0x17, RZ ;  /* 0x00000017100d7819 */ /* 0x000fcc00000006ff */
[----:B------:R-:W1:Y:S01]  /*0600*/  MUFU.EX2 R18, R18 ;  /* 0x0000001200127308 */ /* 0x000e620000000800 */
[----:B0-----:R-:W-:-:S04]  /*0610*/  FMUL R23, R23, R14 ;  /* 0x0000000e17177220 */ /* 0x001fc80000400000 */
[----:B------:R-:W-:Y:S01]  /*0620*/  FADD R12, RZ, R23 ;  /* 0x00000017ff0c7221 */ /* 0x000fe20000000000 */
[----:B-1----:R-:W-:-:S04]  /*0630*/  FMUL R13, R13, R18 ;  /* 0x000000120d0d7220 */ /* 0x002fc80000400000 */
[----:B------:R-:W-:-:S04]  /*0640*/  FADD R12, R12, R13 ;  /* 0x0000000d0c0c7221 */ /* 0x000fc80000000000 */
[----:B------:R-:W-:-:S04]  /*0650*/  FADD R20, R12, 9.9999999392252902908e-09 ;  /* 0x322bcc770c147421 */ /* 0x000fc80000000000 */
[----:B------:R-:W0:Y:S08]  /*0660*/  MUFU.RCP R17, R20 ;  /* 0x0000001400117308 */ /* 0x000e300000001000 */
[----:B------:R-:W1:Y:S01]  /*0670*/  FCHK P0, R23, R20 ;  /* 0x0000001417007302 */ /* 0x000e620000000000 */
[----:B0-----:R-:W-:-:S04]  /*0680*/  FFMA R12, -R20, R17, 1 ;  /* 0x3f800000140c7423 */ /* 0x001fc80000000111 */
[----:B------:R-:W-:-:S04]  /*0690*/  FFMA R12, R17, R12, R17 ;  /* 0x0000000c110c7223 */ /* 0x000fc80000000011 */
[----:B------:R-:W-:-:S04]  /*06a0*/  FFMA R15, R23, R12, RZ ;  /* 0x0000000c170f7223 */ /* 0x000fc800000000ff */
[----:B------:R-:W-:-:S04]  /*06b0*/  FFMA R16, -R20, R15, R23 ;  /* 0x0000000f14107223 */ /* 0x000fc80000000117 */
[----:B------:R-:W-:Y:S01]  /*06c0*/  FFMA R16, R12, R16, R15 ;  /* 0x000000100c107223 */ /* 0x000fe2000000000f */
[----:B-1----:R-:W-:Y:S06]  /*06d0*/  @!P0 BRA `(.L_x_3) ;  /* 0x0000000000108947 */ /* 0x002fec0003800000 */
[----:B------:R-:W-:Y:S02]  /*06e0*/  MOV R22, R20 ;  /* 0x0000001400167202 */ /* 0x000fe40000000f00 */
[----:B------:R-:W-:-:S07]  /*06f0*/  MOV R14, 0x710 ;  /* 0x00000710000e7802 */ /* 0x000fce0000000f00 */
[----:B------:R-:W-:Y:S05]  /*0700*/  CALL.REL.NOINC `($__internal_0_$__cuda_sm3x_div_rn_noftz_f32_slowpath) ;  /* 0x0000000800007944 */ /* 0x000fea0003c00000 */
[----:B------:R-:W-:-:S07]  /*0710*/  MOV R16, R12 ;  /* 0x0000000c00107202 */ /* 0x000fce0000000f00 */
.L_x_3:
        /* <DEDUP_REMOVED lines=8> */
[----:B------:R-:W-:Y:S01]  /*07a0*/  MOV R23, R13 ;  /* 0x0000000d00177202 */ /* 0x000fe20000000f00 */
[----:B------:R-:W-:Y:S01]  /*07b0*/  IMAD.MOV.U32 R22, RZ, RZ, R20 ;  /* 0x000000ffff167224 */ /* 0x000fe200078e0014 */
[----:B------:R-:W-:-:S07]  /*07c0*/  MOV R14, 0x7e0 ;  /* 0x000007e0000e7802 */ /* 0x000fce0000000f00 */
[----:B------:R-:W-:Y:S05]  /*07d0*/  CALL.REL.NOINC `($__internal_0_$__cuda_sm3x_div_rn_noftz_f32_slowpath) ;  /* 0x0000000400cc7944 */ /* 0x000fea0003c00000 */
[----:B------:R-:W-:-:S07]  /*07e0*/  MOV R28, R12 ;  /* 0x0000000c001c7202 */ /* 0x000fce0000000f00 */
.L_x_4:
[----:B------:R-:W0:Y:S01]  /*07f0*/  S2UR UR5, SR_CgaCtaId ;  /* 0x00000000000579c3 */ /* 0x000e220000008800 */
[----:B------:R-:W-:Y:S02]  /*0800*/  UMOV UR4, 0x400 ;  /* 0x0000040000047882 */ /* 0x000fe40000000000 */
[----:B0-----:R-:W-:-:S09]  /*0810*/  ULEA UR4, UR5, UR4, 0x18 ;  /* 0x0000000405047291 */ /* 0x001fd2000f8ec0ff */
[----:B------:R-:W0:Y:S04]  /*0820*/  LDS.128 R12, [UR4+0x40] ;  /* 0x00004004ff0c7984 */ /* 0x000e280008000c00 */
[----:B------:R-:W1:Y:S01]  /*0830*/  LDS.128 R20, [UR4+0x50] ;  /* 0x00005004ff147984 */ /* 0x000e620008000c00 */
[----:B------:R-:W-:Y:S02]  /*0840*/  UMOV UR4, 0x400 ;  /* 0x0000040000047882 */ /* 0x000fe40000000000 */
[----:B------:R-:W-:Y:S01]  /*0850*/  ULEA UR4, UR5, UR4, 0x18 ;  /* 0x0000000405047291 */ /* 0x000fe2000f8ec0ff */
[----:B0-----:R-:W-:Y:S01]  /*0860*/  FFMA R9, R16, R13, R9 ;  /* 0x0000000d10097223 */ /* 0x001fe20000000009 */
[----:B------:R-:W-:Y:S01]  /*0870*/  FFMA R17, R12, R16, R8 ;  /* 0x000000100c117223 */ /* 0x000fe20000000008 */
[C---:B------:R-:W-:Y:S01]  /*0880*/  FFMA R13, R16.reuse, R14, R10 ;  /* 0x0000000e100d7223 */ /* 0x040fe2000000000a */
[----:B------:R-:W-:Y:S01]  /*0890*/  FFMA R11, R16, R15, R11 ;  /* 0x0000000f100b7223 */ /* 0x000fe2000000000b */
[----:B-1----:R-:W-:Y:S01]  /*08a0*/  FFMA R9, R28, R21, R9 ;  /* 0x000000151c097223 */ /* 0x002fe20000000009 */
[----:B------:R-:W-:Y:S01]  /*08b0*/  FFMA R8, R20, R28, R17 ;  /* 0x0000001c14087223 */ /* 0x000fe20000000011 */
[----:B------:R-:W-:-:S02]  /*08c0*/  FFMA R10, R28, R22, R13 ;  /* 0x000000161c0a7223 */ /* 0x000fc4000000000d */
[----:B------:R-:W-:Y:S01]  /*08d0*/  LDS.128 R16, [UR4+0x20] ;  /* 0x00002004ff107984 */ /* 0x000fe20008000c00 */
[----:B------:R-:W-:-:S03]  /*08e0*/  FFMA R11, R28, R23, R11 ;  /* 0x000000171c0b7223 */ /* 0x000fc6000000000b */
[----:B------:R-:W0:Y:S04]  /*08f0*/  LDS.128 R12, [UR4+0x10] ;  /* 0x00001004ff0c7984 */ /* 0x000e280008000c00 */
[----:B------:R-:W1:Y:S01]  /*0900*/  LDS.128 R20, [UR4+0x30] ;  /* 0x00003004ff147984 */ /* 0x000e620008000c00 */
[----:B0-----:R-:W-:-:S04]  /*0910*/  FFMA R16, R12, R16, RZ ;  /* 0x000000100c107223 */ /* 0x001fc800000000ff */
[----:B------:R-:W-:Y:S01]  /*0920*/  FFMA R17, R13, R17, R16 ;  /* 0x000000110d117223 */ /* 0x000fe20000000010 */
[----:B-1----:R-:W-:-:S03]  /*0930*/  FFMA R20, R12, R20, RZ ;  /* 0x000000140c147223 */ /* 0x002fc600000000ff */
[C---:B------:R-:W-:Y:S01]  /*0940*/  FFMA R18, R14.reuse, R18, R17 ;  /* 0x000000120e127223 */ /* 0x040fe20000000011 */
[----:B------:R-:W-:Y:S01]  /*0950*/  FFMA R21, R13, R21, R20 ;  /* 0x000000150d157223 */ /* 0x000fe20000000014 */
[----:B------:R-:W-:Y:S02]  /*0960*/  MOV R17, 0x437c0000 ;  /* 0x437c000000117802 */ /* 0x000fe40000000f00 */
[----:B------:R-:W-:Y:S01]  /*0970*/  FFMA R18, R15, R19, R18 ;  /* 0x000000130f127223 */ /* 0x000fe20000000012 */
[----:B------:R-:W-:-:S04]  /*0980*/  FFMA R22, R14, R22, R21 ;  /* 0x000000160e167223 */ /* 0x000fc80000000015 */
[----:B------:R-:W-:Y:S01]  /*0990*/  FFMA R23, R15, R23, R22 ;  /* 0x000000170f177223 */ /* 0x000fe20000000016 */
[----:B------:R-:W-:Y:S01]  /*09a0*/  FMNMX R12, R18, -INF , !PT ;  /* 0xff800000120c7809 */ /* 0x000fe20007800000 */
[----:B------:R-:W-:-:S03]  /*09b0*/  HFMA2 R15, -RZ, RZ, 0.96630859375, -0.0022525787353515625 ;  /* 0x3bbb989dff0f7431 */ /* 0x000fc600000001ff */
        /* <DEDUP_REMOVED lines=34> */
[----:B------:R-:W-:-:S07]  /*0be0*/  IMAD.MOV.U32 R20, RZ, RZ, R12 ;  /* 0x000000ffff147224 */ /* 0x000fce00078e000c */
.L_x_5:
        /* <DEDUP_REMOVED lines=9> */
[----:B------:R-:W-:Y:S02]  /*0c80*/  MOV R22, R16 ;  /* 0x0000001000167202 */ /* 0x000fe40000000f00 */
[----:B------:R-:W-:-:S07]  /*0c90*/  MOV R14, 0xcb0 ;  /* 0x00000cb0000e7802 */ /* 0x000fce0000000f00 */
[----:B------:R-:W-:Y:S05]  /*0ca0*/  CALL.REL.NOINC `($__internal_0_$__cuda_sm3x_div_rn_noftz_f32_slowpath) ;  /* 0x0000000000987944 */ /* 0x000fea0003c00000 */
[----:B------:R-:W-:-:S07]  /*0cb0*/  MOV R21, R12 ;  /* 0x0000000c00157202 */ /* 0x000fce0000000f00 */
.L_x_6:
[----:B------:R-:W0:Y:S01]  /*0cc0*/  S2UR UR5, SR_CgaCtaId ;  /* 0x00000000000579c3 */ /* 0x000e220000008800 */
[----:B------:R-:W-:Y:S02]  /*0cd0*/  UMOV UR4, 0x400 ;  /* 0x0000040000047882 */ /* 0x000fe40000000000 */
[----:B0-----:R-:W-:-:S09]  /*0ce0*/  ULEA UR4, UR5, UR4, 0x18 ;  /* 0x0000000405047291 */ /* 0x001fd2000f8ec0ff */
[----:B------:R-:W0:Y:S04]  /*0cf0*/  LDS.128 R12, [UR4+0x40] ;  /* 0x00004004ff0c7984 */ /* 0x000e280008000c00 */
[----:B------:R-:W1:Y:S01]  /*0d00*/  LDS.128 R16, [UR4+0x50] ;  /* 0x00005004ff107984 */ /* 0x000e620008000c00 */
[----:B0-----:R-:W-:Y:S01]  /*0d10*/  FFMA R23, R12, R20, R4 ;  /* 0x000000140c177223 */ /* 0x001fe20000000004 */
[C---:B------:R-:W-:Y:S01]  /*0d20*/  FFMA R12, R20.reuse, R13, R5 ;  /* 0x0000000d140c7223 */ /* 0x040fe20000000005 */
[C---:B------:R-:W-:Y:S01]  /*0d30*/  FFMA R13, R20.reuse, R14, R6 ;  /* 0x0000000e140d7223 */ /* 0x040fe20000000006 */
[----:B------:R-:W-:Y:S01]  /*0d40*/  FFMA R20, R20, R15, R7 ;  /* 0x0000000f14147223 */ /* 0x000fe20000000007 */
[----:B-1----:R-:W-:Y:S01]  /*0d50*/  FFMA R4, R16, R21, R23 ;  /* 0x0000001510047223 */ /* 0x002fe20000000017 */
[C---:B------:R-:W-:Y:S01]  /*0d60*/  FFMA R5, R21.reuse, R17, R12 ;  /* 0x0000001115057223 */ /* 0x040fe2000000000c */
[C---:B------:R-:W-:Y:S01]  /*0d70*/  FFMA R6, R21.reuse, R18, R13 ;  /* 0x0000001215067223 */ /* 0x040fe2000000000d */
[----:B------:R-:W-:-:S07]  /*0d80*/  FFMA R7, R21, R19, R20 ;  /* 0x0000001315077223 */ /* 0x000fce0000000014 */
.L_x_2:
[----:B------:R-:W-:Y:S01]  /*0d90*/  BAR.SYNC.DEFER_BLOCKING 0x0 ;  /* 0x0000000000007b1d */ /* 0x000fe20000010000 */
[----:B------:R-:W-:-:S05]  /*0da0*/  UPLOP3.LUT UP0, UPT, UPT, UPT, UPT, 0x40, 0x4 ;  /* 0x000000000004789c */ /* 0x000fca0003f0e870 */
[----:B------:R-:W-:Y:S01]  /*0db0*/  UMOV UR4, 0x8 ;  /* 0x0000000800047882 */ /* 0x000fe20000000000 */
[----:B------:R-:W-:Y:S05]  /*0dc0*/  BRA.U UP1, `(.L_x_7) ;  /* 0xfffffff501307547 */ /* 0x000fea000b83ffff */
[----:B------:R1:W-:Y:S01]  /*0dd0*/  STL.128 [R1], R8 ;  /* 0x0000000801007387 */ /* 0x0003e20000100c00 */
[----:B------:R-:W-:Y:S01]  /*0de0*/  ISETP.NE.AND P0, PT, R26, RZ, PT ;  /* 0x000000ff1a00720c */ /* 0x000fe20003f05270 */
[----:B------:R-:W-:Y:S01]  /*0df0*/  BSSY.RECONVERGENT B0, `(.L_x_8) ;  /* 0x000000a000007945 */ /* 0x000fe20003800200 */
[----:B------:R-:W-:Y:S01]  /*0e00*/  ISETP.NE.AND P1, PT, R25, RZ, PT ;  /* 0x000000ff1900720c */ /* 0x000fe20003f25270 */
[----:B------:R1:W-:Y:S01]  /*0e10*/  STL.128 [R1+0x10], R4 ;  /* 0x0000100401007387 */ /* 0x0003e20000100c00 */
[----:B0-----:R-:W-:-:S09]  /*0e20*/  LEA R2, R0, R29, 0x2 ;  /* 0x0000001d00027211 */ /* 0x001fd200078e10ff */
[----:B------:R-:W-:Y:S05]  /*0e30*/  @P0 BRA `(.L_x_9) ;  /* 0x0000000000140947 */ /* 0x000fea0003800000 */
[----:B-1----:R-:W2:Y:S01]  /*0e40*/  LDL R7, [R2] ;  /* 0x0000000002077983 */ /* 0x002ea20000100800 */
[----:B------:R-:W0:Y:S01]  /*0e50*/  LDC.64 R4, c[0x0][0x398] ;  /* 0x0000e600ff047b82 */ /* 0x000e220000000a00 */
[----:B------:R-:W-:-:S05]  /*0e60*/  LEA R3, R3, R0, 0x3 ;  /* 0x0000000003037211 */ /* 0x000fca00078e18ff */
[----:B0-----:R-:W-:-:S05]  /*0e70*/  IMAD.WIDE.U32 R4, R3, 0x4, R4 ;  /* 0x0000000403047825 */ /* 0x001fca00078e0004 */
[----:B--2---:R0:W-:Y:S02]  /*0e80*/  STG.E desc[UR8][R4.64], R7 ;  /* 0x0000000704007986 */ /* 0x0041e4000c101908 */
.L_x_9:
[----:B------:R-:W-:Y:S05]  /*0e90*/  BSYNC.RECONVERGENT B0 ;  /* 0x0000000000007941 */ /* 0x000fea0003800200 */
.L_x_8:
[----:B------:R-:W-:Y:S05]  /*0ea0*/  @P1 EXIT ;  /* 0x000000000000194d */ /* 0x000fea0003800000 */
[----:B------:R-:W2:Y:S01]  /*0eb0*/  LDL R3, [R2+0x10] ;  /* 0x0000100002037983 */ /* 0x000ea20000100800 */
[----:B01----:R-:W0:Y:S01]  /*0ec0*/  LDC.64 R4, c[0x0][0x398] ;  /* 0x0000e600ff047b82 */ /* 0x003e220000000a00 */
[----:B------:R-:W-:-:S05]  /*0ed0*/  LEA R27, R27, R0, 0x2 ;  /* 0x000000001b1b7211 */ /* 0x000fca00078e10ff */
[----:B0-----:R-:W-:-:S05]  /*0ee0*/  IMAD.WIDE.U32 R4, R27, 0x4, R4 ;  /* 0x000000041b047825 */ /* 0x001fca00078e0004 */
[----:B--2---:R-:W-:Y:S01]  /*0ef0*/  STG.E desc[UR8][R4.64], R3 ;  /* 0x0000000304007986 */ /* 0x004fe2000c101908 */
[----:B------:R-:W-:Y:S05]  /*0f00*/  EXIT ;  /* 0x000000000000794d */ /* 0x000fea0003800000 */
        .weak           $__internal_0_$__cuda_sm3x_div_rn_noftz_f32_slowpath
        .type           $__internal_0_$__cuda_sm3x_div_rn_noftz_f32_slowpath,@function
        .size           $__internal_0_$__cuda_sm3x_div_rn_noftz_f32_slowpath,(.L_x_19 - $__internal_0_$__cuda_sm3x_div_rn_noftz_f32_slowpath)
$__internal_0_$__cuda_sm3x_div_rn_noftz_f32_slowpath:
[----:B------:R-:W-:Y:S02]  /*0f10*/  SHF.R.U32.HI R15, RZ, 0x17, R22 ;  /* 0x00000017ff0f7819 */ /* 0x000fe40000011616 */
[----:B------:R-:W-:Y:S02]  /*0f20*/  SHF.R.U32.HI R18, RZ, 0x17, R23 ;  /* 0x00000017ff127819 */ /* 0x000fe40000011617 */
[----:B------:R-:W-:Y:S02]  /*0f30*/  LOP3.LUT R15, R15, 0xff, RZ, 0xc0, !PT ;  /* 0x000000ff0f0f7812 */ /* 0x000fe400078ec0ff */
[----:B------:R-:W-:-:S03]  /*0f40*/  LOP3.LUT R18, R18, 0xff, RZ, 0xc0, !PT ;  /* 0x000000ff12127812 */ /* 0x000fc600078ec0ff */
[----:B------:R-:W-:Y:S01]  /*0f50*/  VIADD R19, R15, 0xffffffff ;  /* 0xffffffff0f137836 */ /* 0x000fe20000000000 */
[----:B------:R-:W-:-:S04]  /*0f60*/  IADD3 R12, PT, PT, R18, -0x1, RZ ;  /* 0xffffffff120c7810 */ /* 0x000fc80007ffe0ff */
[----:B------:R-:W-:-:S04]  /*0f70*/  ISETP.GT.U32.AND P0, PT, R19, 0xfd, PT ;  /* 0x000000fd1300780c */ /* 0x000fc80003f04070 */
[----:B------:R-:W-:-:S13]  /*0f80*/  ISETP.GT.U32.OR P0, PT, R12, 0xfd, P0 ;  /* 0x000000fd0c00780c */ /* 0x000fda0000704470 */
[----:B------:R-:W-:Y:S01]  /*0f90*/  @!P0 MOV R17, RZ ;  /* 0x000000ff00118202 */ /* 0x000fe20000000f00 */
[----:B------:R-:W-:Y:S06]  /*0fa0*/  @!P0 BRA `(.L_x_10) ;  /* 0x00000000005c8947 */ /* 0x000fec0003800000 */
[----:B------:R-:W-:Y:S02]  /*0fb0*/  FSETP.GTU.FTZ.AND P0, PT, |R23|, +INF , PT ;  /* 0x7f8000001700780b */ /* 0x000fe40003f1c200 */
[----:B------:R-:W-:-:S04]  /*0fc0*/  FSETP.GTU.FTZ.AND P1, PT, |R22|, +INF , PT ;  /* 0x7f8000001600780b */ /* 0x000fc80003f3c200 */
[----:B------:R-:W-:-:S13]  /*0fd0*/  PLOP3.LUT P0, PT, P0, P1, PT, 0xf8, 0x8f ;  /* 0x00000000008f781c */ /* 0x000fda0000703f70 */
[----:B------:R-:W-:Y:S05]  /*0fe0*/  @P0 BRA `(.L_x_11) ;  /* 0x0000000400440947 */ /* 0x000fea0003800000 */
[----:B------:R-:W-:-:S13]  /*0ff0*/  LOP3.LUT P0, RZ, R22, 0x7fffffff, R23, 0xc8, !PT ;  /* 0x7fffffff16ff7812 */ /* 0x000fda000780c817 */
[----:B------:R-:W-:Y:S05]  /*1000*/  @!P0 BRA `(.L_x_12) ;  /* 0x0000000400348947 */ /* 0x000fea0003800000 */
[C---:B------:R-:W-:Y:S02]  /*1010*/  FSETP.NEU.FTZ.AND P2, PT, |R23|.reuse, +INF , PT ;  /* 0x7f8000001700780b */ /* 0x040fe40003f5d200 */
[----:B------:R-:W-:Y:S02]  /*1020*/  FSETP.NEU.FTZ.AND P1, PT, |R22|, +INF , PT ;  /* 0x7f8000001600780b */ /* 0x000fe40003f3d200 */
[----:B------:R-:W-:-:S11]  /*1030*/  FSETP.NEU.FTZ.AND P0, PT, |R23|, +INF , PT ;  /* 0x7f8000001700780b */ /* 0x000fd60003f1d200 */
[----:B------:R-:W-:Y:S05]  /*1040*/  @!P1 BRA !P2, `(.L_x_12) ;  /* 0x0000000400249947 */ /* 0x000fea0005000000 */
[----:B------:R-:W-:-:S04]  /*1050*/  LOP3.LUT P2, RZ, R23, 0x7fffffff, RZ, 0xc0, !PT ;  /* 0x7fffffff17ff7812 */ /* 0x000fc8000784c0ff */
[----:B------:R-:W-:-:S13]  /*1060*/  PLOP3.LUT P1, PT, P1, P2, PT, 0x2f, 0xf2 ;  /* 0x0000000000f2781c */ /* 0x000fda0000f24577 */
[----:B------:R-:W-:Y:S05]  /*1070*/  @P1 BRA `(.L_x_13) ;  /* 0x0000000400101947 */ /* 0x000fea0003800000 */
[----:B------:R-:W-:-:S04]  /*1080*/  LOP3.LUT P1, RZ, R22, 0x7fffffff, RZ, 0xc0, !PT ;  /* 0x7fffffff16ff7812 */ /* 0x000fc8000782c0ff */
[----:B------:R-:W-:-:S13]  /*1090*/  PLOP3.LUT P0, PT, P0, P1, PT, 0x2f, 0xf2 ;  /* 0x0000000000f2781c */ /* 0x000fda0000702577 */
[----:B------:R-:W-:Y:S05]  /*10a0*/  @P0 BRA `(.L_x_14) ;  /* 0x0000000000f80947 */ /* 0x000fea0003800000 */
[----:B------:R-:W-:Y:S02]  /*10b0*/  ISETP.GE.AND P0, PT, R12, RZ, PT ;  /* 0x000000ff0c00720c */ /* 0x000fe40003f06270 */
[----:B------:R-:W-:-:S11]  /*10c0*/  ISETP.GE.AND P1, PT, R19, RZ, PT ;  /* 0x000000ff1300720c */ /* 0x000fd60003f26270 */
[----:B------:R-:W-:Y:S01]  /*10d0*/  @P0 MOV R17, RZ ;  /* 0x000000ff00110202 */ /* 0x000fe20000000f00 */
[----:B------:R-:W-:Y:S01]  /*10e0*/  @!P0 FFMA R23, R23, 1.84467440737095516160e+19, RZ ;  /* 0x5f80000017178823 */ /* 0x000fe200000000ff */
[----:B------:R-:W-:Y:S01]  /*10f0*/  @!P0 MOV R17, 0xffffffc0 ;  /* 0xffffffc000118802 */ /* 0x000fe20000000f00 */
[----:B------:R-:W-:-:S03]  /*1100*/  @!P1 FFMA R22, R22, 1.84467440737095516160e+19, RZ ;  /* 0x5f80000016169823 */ /* 0x000fc600000000ff */
[----:B------:R-:W-:-:S07]  /*1110*/  @!P1 IADD3 R17, PT, PT, R17, 0x40, RZ ;  /* 0x0000004011119810 */ /* 0x000fce0007ffe0ff */
.L_x_10:
[----:B------:R-:W-:Y:S02]  /*1120*/  LEA R19, R15, 0xc0800000, 0x17 ;  /* 0xc08000000f137811 */ /* 0x000fe400078eb8ff */
[----:B------:R-:W-:Y:S02]  /*1130*/  IADD3 R18, PT, PT, R18, -0x7f, RZ ;  /* 0xffffff8112127810 */ /* 0x000fe40007ffe0ff */
[----:B------:R-:W-:-:S04]  /*1140*/  IADD3 R28, PT, PT, -R19, R22, RZ ;  /* 0x00000016131c7210 */ /* 0x000fc80007ffe1ff */
[----:B------:R-:W0:Y:S01]  /*1150*/  MUFU.RCP R12, R28 ;  /* 0x0000001c000c7308 */ /* 0x000e220000001000 */
[----:B------:R-:W-:-:S04]  /*1160*/  FADD.FTZ R21, -R28, -RZ ;  /* 0x800000ff1c157221 */ /* 0x000fc80000010100 */
[----:B0-----:R-:W-:-:S04]  /*1170*/  FFMA R19, R12, R21, 1 ;  /* 0x3f8000000c137423 */ /* 0x001fc80000000015 */
[----:B------:R-:W-:Y:S01]  /*1180*/  FFMA R19, R12, R19, R12 ;  /* 0x000000130c137223 */ /* 0x000fe2000000000c */
[C---:B------:R-:W-:Y:S01]  /*1190*/  IMAD R12, R18.reuse, -0x800000, R23 ;  /* 0xff800000120c7824 */ /* 0x040fe200078e0217 */
[----:B------:R-:W-:-:S03]  /*11a0*/  IADD3 R18, PT, PT, R18, 0x7f, -R15 ;  /* 0x0000007f12127810 */ /* 0x000fc60007ffe80f */
[----:B------:R-:W-:Y:S02]  /*11b0*/  FFMA R22, R12, R19, RZ ;  /* 0x000000130c167223 */ /* 0x000fe400000000ff */
[----:B------:R-:W-:Y:S02]  /*11c0*/  IMAD.IADD R17, R18, 0x1, R17 ;  /* 0x0000000112117824 */ /* 0x000fe400078e0211 */
[----:B------:R-:W-:-:S04]  /*11d0*/  FFMA R23, R21, R22, R12 ;  /* 0x0000001615177223 */ /* 0x000fc8000000000c */
[----:B------:R-:W-:-:S04]  /*11e0*/  FFMA R22, R19, R23, R22 ;  /* 0x0000001713167223 */ /* 0x000fc80000000016 */
[----:B------:R-:W-:-:S04]  /*11f0*/  FFMA R21, R21, R22, R12 ;  /* 0x0000001615157223 */ /* 0x000fc8000000000c */
[----:B------:R-:W-:-:S05]  /*1200*/  FFMA R12, R19, R21, R22 ;  /* 0x00000015130c7223 */ /* 0x000fca0000000016 */
[----:B------:R-:W-:-:S04]  /*1210*/  SHF.R.U32.HI R15, RZ, 0x17, R12 ;  /* 0x00000017ff0f7819 */ /* 0x000fc8000001160c */
[----:B------:R-:W-:-:S04]  /*1220*/  LOP3.LUT R18, R15, 0xff, RZ, 0xc0, !PT ;  /* 0x000000ff0f127812 */ /* 0x000fc800078ec0ff */
[----:B------:R-:W-:-:S04]  /*1230*/  IADD3 R15, PT, PT, R18, R17, RZ ;  /* 0x00000011120f7210 */ /* 0x000fc80007ffe0ff */
[----:B------:R-:W-:-:S04]  /*1240*/  IADD3 R18, PT, PT, R15, -0x1, RZ ;  /* 0xffffffff0f127810 */ /* 0x000fc80007ffe0ff */
[----:B------:R-:W-:-:S13]  /*1250*/  ISETP.GE.U32.AND P0, PT, R18, 0xfe, PT ;  /* 0x000000fe1200780c */ /* 0x000fda0003f06070 */
[----:B------:R-:W-:Y:S05]  /*1260*/  @!P0 BRA `(.L_x_15) ;  /* 0x0000000000808947 */ /* 0x000fea0003800000 */
[----:B------:R-:W-:-:S13]  /*1270*/  ISETP.GT.AND P0, PT, R15, 0xfe, PT ;  /* 0x000000fe0f00780c */ /* 0x000fda0003f04270 */
[----:B------:R-:W-:Y:S05]  /*1280*/  @P0 BRA `(.L_x_16) ;  /* 0x00000000006c0947 */ /* 0x000fea0003800000 */
[----:B------:R-:W-:-:S13]  /*1290*/  ISETP.GE.AND P0, PT, R15, 0x1, PT ;  /* 0x000000010f00780c */ /* 0x000fda0003f06270 */
[----:B------:R-:W-:Y:S05]  /*12a0*/  @P0 BRA `(.L_x_17) ;  /* 0x0000000000980947 */ /* 0x000fea0003800000 */
[----:B------:R-:W-:Y:S02]  /*12b0*/  ISETP.GE.AND P0, PT, R15, -0x18, PT ;  /* 0xffffffe80f00780c */ /* 0x000fe40003f06270 */
[----:B------:R-:W-:-:S11]  /*12c0*/  LOP3.LUT R12, R12, 0x80000000, RZ, 0xc0, !PT ;  /* 0x800000000c0c7812 */ /* 0x000fd600078ec0ff */
[----:B------:R-:W-:Y:S05]  /*12d0*/  @!P0 BRA `(.L_x_17) ;  /* 0x00000000008c8947 */ /* 0x000fea0003800000 */
[CCC-:B------:R-:W-:Y:S01]  /*12e0*/  FFMA.RZ R17, R19.reuse, R21.reuse, R22.reuse ;  /* 0x0000001513117223 */ /* 0x1c0fe2000000c016 */
[CCC-:B------:R-:W-:Y:S01]  /*12f0*/  FFMA.RP R18, R19.reuse, R21.reuse, R22.reuse ;  /* 0x0000001513127223 */ /* 0x1c0fe20000008016 */
[----:B------:R-:W-:Y:S01]  /*1300*/  FFMA.RM R19, R19, R21, R22 ;  /* 0x0000001513137223 */ /* 0x000fe20000004016 */
[----:B------:R-:W-:Y:S02]  /*1310*/  IADD3 R21, PT, PT, R15, 0x20, RZ ;  /* 0x000000200f157810 */ /* 0x000fe40007ffe0ff */
[----:B------:R-:W-:Y:S02]  /*1320*/  LOP3.LUT R17, R17, 0x7fffff, RZ, 0xc0, !PT ;  /* 0x007fffff11117812 */ /* 0x000fe400078ec0ff */
[----:B------:R-:W-:Y:S02]  /*1330*/  ISETP.NE.AND P2, PT, R15, RZ, PT ;  /* 0x000000ff0f00720c */ /* 0x000fe40003f45270 */
[----:B------:R-:W-:Y:S02]  /*1340*/  LOP3.LUT R22, R17, 0x800000, RZ, 0xfc, !PT ;  /* 0x0080000011167812 */ /* 0x000fe400078efcff */
[----:B------:R-:W-:-:S02]  /*1350*/  ISETP.NE.AND P1, PT, R15, RZ, PT ;  /* 0x000000ff0f00720c */ /* 0x000fc40003f25270 */
[----:B------:R-:W-:Y:S02]  /*1360*/  IADD3 R15, PT, PT, -R15, RZ, RZ ;  /* 0x000000ff0f0f7210 */ /* 0x000fe40007ffe1ff */
[----:B------:R-:W-:Y:S02]  /*1370*/  SHF.L.U32 R21, R22, R21, RZ ;  /* 0x0000001516157219 */ /* 0x000fe400000006ff */
[----:B------:R-:W-:Y:S02]  /*1380*/  FSETP.NEU.FTZ.AND P0, PT, R18, R19, PT ;  /* 0x000000131200720b */ /* 0x000fe40003f1d000 */
[----:B------:R-:W-:Y:S02]  /*1390*/  SEL R15, R15, RZ, P2 ;  /* 0x000000ff0f0f7207 */ /* 0x000fe40001000000 */
[----:B------:R-:W-:Y:S02]  /*13a0*/  ISETP.NE.AND P1, PT, R21, RZ, P1 ;  /* 0x000000ff1500720c */ /* 0x000fe40000f25270 */
[----:B------:R-:W-:-:S02]  /*13b0*/  SHF.R.U32.HI R15, RZ, R15, R22 ;  /* 0x0000000fff0f7219 */ /* 0x000fc40000011616 */
[----:B------:R-:W-:Y:S02]  /*13c0*/  PLOP3.LUT P0, PT, P0, P1, PT, 0xf8, 0x8f ;  /* 0x00000000008f781c */ /* 0x000fe40000703f70 */
[----:B------:R-:W-:Y:S02]  /*13d0*/  SHF.R.U32.HI R18, RZ, 0x1, R15 ;  /* 0x00000001ff127819 */ /* 0x000fe4000001160f */
[----:B------:R-:W-:-:S04]  /*13e0*/  SEL R17, RZ, 0x1, !P0 ;  /* 0x00000001ff117807 */ /* 0x000fc80004000000 */
[----:B------:R-:W-:-:S04]  /*13f0*/  LOP3.LUT R22, R17, 0x1, R18, 0xf8, !PT ;  /* 0x0000000111167812 */ /* 0x000fc800078ef812 */
[----:B------:R-:W-:-:S04]  /*1400*/  LOP3.LUT R15, R22, R15, RZ, 0xc0, !PT ;  /* 0x0000000f160f7212 */ /* 0x000fc800078ec0ff */
[----:B------:R-:W-:-:S04]  /*1410*/  IADD3 R15, PT, PT, R18, R15, RZ ;  /* 0x0000000f120f7210 */ /* 0x000fc80007ffe0ff */
[----:B------:R-:W-:Y:S01]  /*1420*/  LOP3.LUT R12, R15, R12, RZ, 0xfc, !PT ;  /* 0x0000000c0f0c7212 */ /* 0x000fe200078efcff */
[----:B------:R-:W-:Y:S06]  /*1430*/  BRA `(.L_x_17) ;  /* 0x0000000000347947 */ /* 0x000fec0003800000 */
.L_x_16:
[----:B------:R-:W-:-:S04]  /*1440*/  LOP3.LUT R12, R12, 0x80000000, RZ, 0xc0, !PT ;  /* 0x800000000c0c7812 */ /* 0x000fc800078ec0ff */
[----:B------:R-:W-:Y:S01]  /*1450*/  LOP3.LUT R12, R12, 0x7f800000, RZ, 0xfc, !PT ;  /* 0x7f8000000c0c7812 */ /* 0x000fe200078efcff */
[----:B------:R-:W-:Y:S06]  /*1460*/  BRA `(.L_x_17) ;  /* 0x0000000000287947 */ /* 0x000fec0003800000 */
.L_x_15:
[----:B------:R-:W-:Y:S01]  /*1470*/  LEA R12, R17, R12, 0x17 ;  /* 0x0000000c110c7211 */ /* 0x000fe200078eb8ff */
[----:B------:R-:W-:Y:S06]  /*1480*/  BRA `(.L_x_17) ;  /* 0x0000000000207947 */ /* 0x000fec0003800000 */
.L_x_14:
[----:B------:R-:W-:-:S04]  /*1490*/  LOP3.LUT R12, R22, 0x80000000, R23, 0x48, !PT ;  /* 0x80000000160c7812 */ /* 0x000fc800078e4817 */
[----:B------:R-:W-:Y:S01]  /*14a0*/  LOP3.LUT R12, R12, 0x7f800000, RZ, 0xfc, !PT ;  /* 0x7f8000000c0c7812 */ /* 0x000fe200078efcff */
[----:B------:R-:W-:Y:S06]  /*14b0*/  BRA `(.L_x_17) ;  /* 0x0000000000147947 */ /* 0x000fec0003800000 */
.L_x_13:
[----:B------:R-:W-:Y:S01]  /*14c0*/  LOP3.LUT R12, R22, 0x80000000, R23, 0x48, !PT ;  /* 0x80000000160c7812 */ /* 0x000fe200078e4817 */
[----:B------:R-:W-:Y:S06]  /*14d0*/  BRA `(.L_x_17) ;  /* 0x00000000000c7947 */ /* 0x000fec0003800000 */
.L_x_12:
[----:B------:R-:W0:Y:S01]  /*14e0*/  MUFU.RSQ R12, -QNAN ;  /* 0xffc00000000c7908 */ /* 0x000e220000001400 */
[----:B------:R-:W-:Y:S05]  /*14f0*/  BRA `(.L_x_17) ;  /* 0x0000000000047947 */ /* 0x000fea0003800000 */
.L_x_11:
[----:B------:R-:W-:-:S07]  /*1500*/  FADD.FTZ R12, R23, R22 ;  /* 0x00000016170c7221 */ /* 0x000fce0000010000 */
.L_x_17:
[----:B------:R-:W-:-:S04]  /*1510*/  HFMA2 R15, -RZ, RZ, 0, 0 ;  /* 0x00000000ff0f7431 */ /* 0x000fc800000001ff */
[----:B0-----:R-:W-:Y:S05]  /*1520*/  RET.REL.NODEC R14 `(_Z15tiled_attentionPKfS0_S0_Pf) ;  /* 0xffffffe80eb47950 */ /* 0x001fea0003c3ffff */
.L_x_18:
[----:B------:R-:W-:-:S00]  /*1530*/  BRA `(.L_x_18) ;  /* 0xfffffffc00fc7947 */ /* 0x000fc0000383ffff */
[----:B------:R-:W-:-:S00]  /*1540*/  NOP ;  /* 0x0000000000007918 */ /* 0x000fc00000000000 */
        /* <DEDUP_REMOVED lines=11> */
.L_x_19:


//--------------------- .nv.shared._Z15tiled_attentionPKfS0_S0_Pf --------------------------
	.section	.nv.shared._Z15tiled_attentionPKfS0_S0_Pf,"aw",@nobits
	.sectionflags	@""
	.align	4
.nv.shared._Z15tiled_attentionPKfS0_S0_Pf:
	.zero		1120


//--------------------- .nv.shared.reserved.0     --------------------------
	.section	.nv.shared.reserved.0,"aw",@nobits
	.weak		__nv_reservedSMEM_offset_0_alias
	.size		__nv_reservedSMEM_offset_0_alias, 0, 64
	.other		__nv_reservedSMEM_offset_0_alias,@"STO_CUDA_RESERVED_SHARED STV_DEFAULT"
__nv_reservedSMEM_offset_0_alias:
	.zero		0
	.zero		64


//--------------------- .nv.constant0._Z15tiled_attentionPKfS0_S0_Pf --------------------------
	.section	.nv.constant0._Z15tiled_attentionPKfS0_S0_Pf,"a",@progbits
	.sectionflags	@""
	.align	4
.nv.constant0._Z15tiled_attentionPKfS0_S0_Pf:
	.zero		928


//--------------------- SYMBOLS --------------------------

	.type		.nv.reservedSmem.offset0,@object
	.size		.nv.reservedSmem.offset0,0x4
	.type		.nv.reservedSmem.cap,@object
	.size		.nv.reservedSmem.cap,0x4
